	.headerflags	@"EF_CUDA_TEXMODE_UNIFIED EF_CUDA_64BIT_ADDRESS EF_CUDA_ACCELERATORS EF_CUDA_SM90 EF_CUDA_VIRTUAL_SM(EF_CUDA_SM90)"
	.elftype	@"ET_EXEC"


//--------------------- .nv.info                  --------------------------
	.section	.nv.info,"",@"SHT_CUDA_INFO"
	.align	4


	//----- nvinfo : EIATTR_REGCOUNT
	.align		4
        /*0000*/ 	.byte	0x04, 0x2f
        /*0002*/ 	.short	(.L_3 - .L_2)
	.align		4
.L_2:
        /*0004*/ 	.word	index@(triton_poi_fused__native_batch_norm_legit_no_training_add_relu_18)
        /*0008*/ 	.word	0x00000020


	//----- nvinfo : EIATTR_MIN_STACK_SIZE
	.align		4
.L_3:
        /*000c*/ 	.byte	0x04, 0x12
        /*000e*/ 	.short	(.L_5 - .L_4)
	.align		4
.L_4:
        /*0010*/ 	.word	index@(triton_poi_fused__native_batch_norm_legit_no_training_add_relu_18)
        /*0014*/ 	.word	0x00000000


	//----- nvinfo : EIATTR_FRAME_SIZE
	.align		4
.L_5:
        /*0018*/ 	.byte	0x04, 0x11
        /*001a*/ 	.short	(.L_7 - .L_6)
	.align		4
.L_6:
        /*001c*/ 	.word	index@(triton_poi_fused__native_batch_norm_legit_no_training_add_relu_18)
        /*0020*/ 	.word	0x00000000


	//----- nvinfo : EIATTR_MIN_STACK_SIZE
	.align		4
.L_7:
        /*0024*/ 	.byte	0x04, 0x12
        /*0026*/ 	.short	(.L_9 - .L_8)
	.align		4
.L_8:
        /*0028*/ 	.word	index@(triton_poi_fused__native_batch_norm_legit_no_training_add_relu_18)
        /*002c*/ 	.word	0x00000000
.L_9:


//--------------------- .nv.info.triton_poi_fused__native_batch_norm_legit_no_training_add_relu_18 --------------------------
	.section	.nv.info.triton_poi_fused__native_batch_norm_legit_no_training_add_relu_18,"",@"SHT_CUDA_INFO"
	.sectionflags	@""
	.align	4


	//----- nvinfo : EIATTR_CUDA_API_VERSION
	.align		4
        /*0000*/ 	.byte	0x04, 0x37
        /*0002*/ 	.short	(.L_11 - .L_10)
.L_10:
        /*0004*/ 	.word	0x0000007c


	//----- nvinfo : EIATTR_KPARAM_INFO
	.align		4
.L_11:
        /*0008*/ 	.byte	0x04, 0x17
        /*000a*/ 	.short	(.L_13 - .L_12)
.L_12:
        /*000c*/ 	.word	0x00000000
        /*0010*/ 	.short	0x000b
        /*0012*/ 	.short	0x0058
        /*0014*/ 	.byte	0x00, 0xf0, 0x11, 0x00


	//----- nvinfo : EIATTR_KPARAM_INFO
	.align		4
.L_13:
        /*0018*/ 	.byte	0x04, 0x17
        /*001a*/ 	.short	(.L_15 - .L_14)
.L_14:
        /*001c*/ 	.word	0x00000000
        /*0020*/ 	.short	0x000a
        /*0022*/ 	.short	0x0050
        /*0024*/ 	.byte	0x00, 0xf4, 0x21, 0x00


	//----- nvinfo : EIATTR_KPARAM_INFO
	.align		4
.L_15:
        /*0028*/ 	.byte	0x04, 0x17
        /*002a*/ 	.short	(.L_17 - .L_16)
.L_16:
        /*002c*/ 	.word	0x00000000
        /*0030*/ 	.short	0x0009
        /*0032*/ 	.short	0x0048
        /*0034*/ 	.byte	0x00, 0xf4, 0x21, 0x00


	//----- nvinfo : EIATTR_KPARAM_INFO
	.align		4
.L_17:
        /*0038*/ 	.byte	0x04, 0x17
        /*003a*/ 	.short	(.L_19 - .L_18)
.L_18:
        /*003c*/ 	.word	0x00000000
        /*0040*/ 	.short	0x0008
        /*0042*/ 	.short	0x0040
        /*0044*/ 	.byte	0x00, 0xf4, 0x21, 0x00


	//----- nvinfo : EIATTR_KPARAM_INFO
	.align		4
.L_19:
        /*0048*/ 	.byte	0x04, 0x17
        /*004a*/ 	.short	(.L_21 - .L_20)
.L_20:
        /*004c*/ 	.word	0x00000000
        /*0050*/ 	.short	0x0007
        /*0052*/ 	.short	0x0038
        /*0054*/ 	.byte	0x00, 0xf4, 0x21, 0x00


	//----- nvinfo : EIATTR_KPARAM_INFO
	.align		4
.L_21:
        /*0058*/ 	.byte	0x04, 0x17
        /*005a*/ 	.short	(.L_23 - .L_22)
.L_22:
        /*005c*/ 	.word	0x00000000
        /*0060*/ 	.short	0x0006
        /*0062*/ 	.short	0x0030
        /*0064*/ 	.byte	0x00, 0xf4, 0x21, 0x00


	//----- nvinfo : EIATTR_KPARAM_INFO
	.align		4
.L_23:
        /*0068*/ 	.byte	0x04, 0x17
        /*006a*/ 	.short	(.L_25 - .L_24)
.L_24:
        /*006c*/ 	.word	0x00000000
        /*0070*/ 	.short	0x0005
        /*0072*/ 	.short	0x0028
        /*0074*/ 	.byte	0x00, 0xf4, 0x21, 0x00


	//----- nvinfo : EIATTR_KPARAM_INFO
	.align		4
.L_25:
        /*0078*/ 	.byte	0x04, 0x17
        /*007a*/ 	.short	(.L_27 - .L_26)
.L_26:
        /*007c*/ 	.word	0x00000000
        /*0080*/ 	.short	0x0004
        /*0082*/ 	.short	0x0020
        /*0084*/ 	.byte	0x00, 0xf4, 0x21, 0x00


	//----- nvinfo : EIATTR_KPARAM_INFO
	.align		4
.L_27:
        /*0088*/ 	.byte	0x04, 0x17
        /*008a*/ 	.short	(.L_29 - .L_28)
.L_28:
        /*008c*/ 	.word	0x00000000
        /*0090*/ 	.short	0x0003
        /*0092*/ 	.short	0x0018
        /*0094*/ 	.byte	0x00, 0xf4, 0x21, 0x00


	//----- nvinfo : EIATTR_KPARAM_INFO
	.align		4
.L_29:
        /*0098*/ 	.byte	0x04, 0x17
        /*009a*/ 	.short	(.L_31 - .L_30)
.L_30:
        /*009c*/ 	.word	0x00000000
        /*00a0*/ 	.short	0x0002
        /*00a2*/ 	.short	0x0010
        /*00a4*/ 	.byte	0x00, 0xf4, 0x21, 0x00


	//----- nvinfo : EIATTR_KPARAM_INFO
	.align		4
.L_31:
        /*00a8*/ 	.byte	0x04, 0x17
        /*00aa*/ 	.short	(.L_33 - .L_32)
.L_32:
        /*00ac*/ 	.word	0x00000000
        /*00b0*/ 	.short	0x0001
        /*00b2*/ 	.short	0x0008
        /*00b4*/ 	.byte	0x00, 0xf4, 0x21, 0x00


	//----- nvinfo : EIATTR_KPARAM_INFO
	.align		4
.L_33:
        /*00b8*/ 	.byte	0x04, 0x17
        /*00ba*/ 	.short	(.L_35 - .L_34)
.L_34:
        /*00bc*/ 	.word	0x00000000
        /*00c0*/ 	.short	0x0000
        /*00c2*/ 	.short	0x0000
        /*00c4*/ 	.byte	0x00, 0xf4, 0x21, 0x00


	//----- nvinfo : EIATTR_SPARSE_MMA_MASK
	.align		4
.L_35:
        /*00c8*/ 	.byte	0x03, 0x50
        /*00ca*/ 	.short	0x0000


	//----- nvinfo : EIATTR_MAXREG_COUNT
	.align		4
        /*00cc*/ 	.byte	0x03, 0x1b
        /*00ce*/ 	.short	0x00ff


	//----- nvinfo : EIATTR_EXIT_INSTR_OFFSETS
	.align		4
        /*00d0*/ 	.byte	0x04, 0x1c
        /*00d2*/ 	.short	(.L_37 - .L_36)


	//   ....[0]....
.L_36:
        /*00d4*/ 	.word	0x00000c90


	//----- nvinfo : EIATTR_REQNTID
	.align		4
.L_37:
        /*00d8*/ 	.byte	0x04, 0x10
        /*00da*/ 	.short	(.L_39 - .L_38)
.L_38:
        /*00dc*/ 	.word	0x00000080
        /*00e0*/ 	.word	0x00000001
        /*00e4*/ 	.word	0x00000001


	//----- nvinfo : EIATTR_CBANK_PARAM_SIZE
	.align		4
.L_39:
        /*00e8*/ 	.byte	0x03, 0x19
        /*00ea*/ 	.short	0x005c


	//----- nvinfo : EIATTR_PARAM_CBANK
	.align		4
        /*00ec*/ 	.byte	0x04, 0x0a
        /*00ee*/ 	.short	(.L_41 - .L_40)
	.align		4
.L_40:
        /*00f0*/ 	.word	index@(.nv.constant0.triton_poi_fused__native_batch_norm_legit_no_training_add_relu_18)
        /*00f4*/ 	.short	0x0210
        /*00f6*/ 	.short	0x005c


	//----- nvinfo : EIATTR_SW_WAR
	.align		4
.L_41:
        /*00f8*/ 	.byte	0x04, 0x36
        /*00fa*/ 	.short	(.L_43 - .L_42)
.L_42:
        /*00fc*/ 	.word	0x00000008
.L_43:


//--------------------- .nv.callgraph             --------------------------
	.section	.nv.callgraph,"",@"SHT_CUDA_CALLGRAPH"
	.align	4
	.sectionentsize	8
	.align		4
        /*0000*/ 	.word	0x00000000
	.align		4
        /*0004*/ 	.word	0xffffffff
	.align		4
        /*0008*/ 	.word	0x00000000
	.align		4
        /*000c*/ 	.word	0xfffffffe
	.align		4
        /*0010*/ 	.word	0x00000000
	.align		4
        /*0014*/ 	.word	0xfffffffd
	.align		4
        /*0018*/ 	.word	0x00000000
	.align		4
        /*001c*/ 	.word	0xfffffffc


//--------------------- .nv.constant4             --------------------------
	.section	.nv.constant4,"a",@progbits
	.align	8
	.align		8
.nv.constant4:
        /*0000*/ 	.dword	_$_str
	.align		8
        /*0008*/ 	.dword	_$_str_$_2


//--------------------- .text.triton_poi_fused__native_batch_norm_legit_no_training_add_relu_18 --------------------------
	.section	.text.triton_poi_fused__native_batch_norm_legit_no_training_add_relu_18,"ax",@progbits
	.align	128
        .global         triton_poi_fused__native_batch_norm_legit_no_training_add_relu_18
        .type           triton_poi_fused__native_batch_norm_legit_no_training_add_relu_18,@function
        .size           triton_poi_fused__native_batch_norm_legit_no_training_add_relu_18,(.L_x_1 - triton_poi_fused__native_batch_norm_legit_no_training_add_relu_18)
        .other          triton_poi_fused__native_batch_norm_legit_no_training_add_relu_18,@"STO_CUDA_ENTRY STV_DEFAULT"
triton_poi_fused__native_batch_norm_legit_no_training_add_relu_18:
.text.triton_poi_fused__native_batch_norm_legit_no_training_add_relu_18:
[----:B------:R-:W-:Y:S01]  /*0000*/  LDC R1, c[0x0][0x28] ;  /* 0x00000a00ff017b82 */ /* 0x000fe20000000800 */
[----:B------:R-:W1:Y:S07]  /*0010*/  S2R R0, SR_TID.X ;  /* 0x0000000000007919 */ /* 0x000e6e0000002100 */
[----:B------:R-:W2:Y:S01]  /*0020*/  LDC.64 R24, c[0x0][0x228] ;  /* 0x00008a00ff187b82 */ /* 0x000ea20000000a00 */
[----:B------:R-:W-:Y:S01]  /*0030*/  ULDC.64 UR4, c[0x0][0x208] ;  /* 0x0000820000047ab9 */ /* 0x000fe20000000a00 */
[----:B------:R-:W3:Y:S06]  /*0040*/  S2R R5, SR_CTAID.X ;  /* 0x0000000000057919 */ /* 0x000eec0000002500 */
[----:B------:R-:W4:Y:S08]  /*0050*/  LDC.64 R12, c[0x0][0x220] ;  /* 0x00008800ff0c7b82 */ /* 0x000f300000000a00 */
[----:B------:R-:W5:Y:S08]  /*0060*/  LDC.64 R18, c[0x0][0x218] ;  /* 0x00008600ff127b82 */ /* 0x000f700000000a00 */
[----:B------:R-:W5:Y:S01]  /*0070*/  LDC.64 R20, c[0x0][0x230] ;  /* 0x00008c00ff147b82 */ /* 0x000f620000000a00 */
[----:B-1----:R-:W-:-:S07]  /*0080*/  SHF.L.U32 R0, R0, 0x2, RZ ;  /* 0x0000000200007819 */ /* 0x002fce00000006ff */
[----:B------:R-:W1:Y:S01]  /*0090*/  LDC.64 R16, c[0x0][0x238] ;  /* 0x00008e00ff107b82 */ /* 0x000e620000000a00 */
[----:B---3--:R-:W-:Y:S02]  /*00a0*/  SHF.R.S32.HI R3, RZ, 0x15, R5 ;  /* 0x00000015ff037819 */ /* 0x008fe40000011405 */
[----:B------:R-:W-:Y:S02]  /*00b0*/  LOP3.LUT R0, R0, 0x1fc, RZ, 0xc0, !PT ;  /* 0x000001fc00007812 */ /* 0x000fe400078ec0ff */
[----:B------:R-:W-:Y:S02]  /*00c0*/  SGXT R3, R3, 0x1 ;  /* 0x000000010303781a */ /* 0x000fe40000000200 */
[----:B------:R-:W-:-:S04]  /*00d0*/  LEA R2, R5, R0, 0xa ;  /* 0x0000000005027211 */ /* 0x000fc800078e50ff */
[----:B------:R-:W-:-:S04]  /*00e0*/  LEA.HI R3, R3, R2, RZ, 0x9 ;  /* 0x0000000203037211 */ /* 0x000fc800078f48ff */
[----:B------:R-:W-:-:S04]  /*00f0*/  LOP3.LUT R3, R3, 0xfffffe00, RZ, 0xc0, !PT ;  /* 0xfffffe0003037812 */ /* 0x000fc800078ec0ff */
[----:B------:R-:W-:-:S05]  /*0100*/  IADD3 R0, R2, -R3, RZ ;  /* 0x8000000302007210 */ /* 0x000fca0007ffe0ff */
[----:B--2---:R-:W-:-:S06]  /*0110*/  IMAD.WIDE R24, R0, 0x4, R24 ;  /* 0x0000000400187825 */ /* 0x004fcc00078e0218 */
[----:B------:R-:W2:Y:S01]  /*0120*/  LDG.E.EL.128 R24, desc[UR4][R24.64] ;  /* 0x0000000418187981 */ /* 0x000ea2000c2e1d00 */
[----:B----4-:R-:W-:Y:S01]  /*0130*/  IMAD.WIDE R12, R0, 0x4, R12 ;  /* 0x00000004000c7825 */ /* 0x010fe200078e020c */
[----:B------:R-:W-:-:S03]  /*0140*/  HFMA2.MMA R28, -RZ, RZ, 1.625, 0 ;  /* 0x3e800000ff1c7435 */ /* 0x000fc600000001ff */
[----:B-----5:R-:W-:Y:S02]  /*0150*/  IMAD.WIDE R18, R2, 0x4, R18 ;  /* 0x0000000402127825 */ /* 0x020fe400078e0212 */
[----:B------:R-:W3:Y:S04]  /*0160*/  LDG.E.EL.128 R12, desc[UR4][R12.64] ;  /* 0x000000040c0c7981 */ /* 0x000ee8000c2e1d00 */
[----:B------:R-:W3:Y:S04]  /*0170*/  LDG.E.128 R8, desc[UR4][R18.64] ;  /* 0x0000000412087981 */ /* 0x000ee8000c1e1d00 */
[----:B------:R4:W5:Y:S01]  /*0180*/  LDG.E.128 R4, desc[UR4][R18.64+0x800] ;  /* 0x0008000412047981 */ /* 0x000962000c1e1d00 */
[----:B0-----:R-:W-:-:S04]  /*0190*/  IMAD.WIDE R20, R0, 0x4, R20 ;  /* 0x0000000400147825 */ /* 0x001fc800078e0214 */
[----:B-1----:R-:W-:Y:S02]  /*01a0*/  IMAD.WIDE R16, R0, 0x4, R16 ;  /* 0x0000000400107825 */ /* 0x002fe400078e0210 */
[----:B------:R-:W3:Y:S02]  /*01b0*/  LDG.E.EL.128 R20, desc[UR4][R20.64] ;  /* 0x0000000414147981 */ /* 0x000ee4000c2e1d00 */
[----:B--2---:R-:W-:-:S04]  /*01c0*/  FADD R3, R24, 9.9999997473787516356e-06 ;  /* 0x3727c5ac18037421 */ /* 0x004fc80000000000 */
[----:B------:R-:W0:Y:S02]  /*01d0*/  MUFU.SQRT R29, R3 ;  /* 0x00000003001d7308 */ /* 0x000e240000002000 */
[C---:B0-----:R-:W-:Y:S02]  /*01e0*/  FSETP.GT.AND P0, PT, R29.reuse, 8.50705917302346158658e+37, PT ;  /* 0x7e8000001d00780b */ /* 0x041fe40003f04000 */
[----:B------:R-:W-:-:S11]  /*01f0*/  FSETP.GEU.AND P1, PT, R29, 1.175494350822287508e-38, PT ;  /* 0x008000001d00780b */ /* 0x000fd60003f2e000 */
[----:B------:R-:W-:-:S04]  /*0200*/  @P0 FMUL R29, R29, 0.25 ;  /* 0x3e8000001d1d0820 */ /* 0x000fc80000400000 */
[----:B------:R-:W-:Y:S01]  /*0210*/  @!P1 FMUL R29, R29, 16777216 ;  /* 0x4b8000001d1d9820 */ /* 0x000fe20000400000 */
[----:B----4-:R-:W-:-:S05]  /*0220*/  FSEL R18, R28, 1, P0 ;  /* 0x3f8000001c127808 */ /* 0x010fca0000000000 */
[----:B------:R-:W0:Y:S01]  /*0230*/  MUFU.RCP R29, R29 ;  /* 0x0000001d001d7308 */ /* 0x000e220000001000 */
[----:B------:R-:W-:-:S04]  /*0240*/  @!P1 FMUL R18, R18, 16777216 ;  /* 0x4b80000012129820 */ /* 0x000fc80000400000 */
[----:B0-----:R-:W-:Y:S02]  /*0250*/  FMUL R3, R29, R18 ;  /* 0x000000121d037220 */ /* 0x001fe40000400000 */
[----:B------:R-:W2:Y:S01]  /*0260*/  LDG.E.EL.128 R16, desc[UR4][R16.64] ;  /* 0x0000000410107981 */ /* 0x000ea2000c2e1d00 */
[----:B------:R-:W-:-:S04]  /*0270*/  FADD R25, R25, 9.9999997473787516356e-06 ;  /* 0x3727c5ac19197421 */ /* 0x000fc80000000000 */
[----:B------:R-:W0:Y:S01]  /*0280*/  MUFU.SQRT R24, R25 ;  /* 0x0000001900187308 */ /* 0x000e220000002000 */
[----:B------:R-:W-:-:S07]  /*0290*/  FADD R26, R26, 9.9999997473787516356e-06 ;  /* 0x3727c5ac1a1a7421 */ /* 0x000fce0000000000 */
[----:B------:R-:W1:Y:S01]  /*02a0*/  MUFU.SQRT R26, R26 ;  /* 0x0000001a001a7308 */ /* 0x000e620000002000 */
[C---:B0-----:R-:W-:Y:S02]  /*02b0*/  FSETP.GT.AND P0, PT, R24.reuse, 8.50705917302346158658e+37, PT ;  /* 0x7e8000001800780b */ /* 0x041fe40003f04000 */
[----:B------:R-:W-:Y:S01]  /*02c0*/  FSETP.GEU.AND P3, PT, R24, 1.175494350822287508e-38, PT ;  /* 0x008000001800780b */ /* 0x000fe20003f6e000 */
[----:B------:R-:W-:-:S04]  /*02d0*/  FADD R27, R27, 9.9999997473787516356e-06 ;  /* 0x3727c5ac1b1b7421 */ /* 0x000fc80000000000 */
[----:B------:R-:W0:Y:S06]  /*02e0*/  MUFU.SQRT R29, R27 ;  /* 0x0000001b001d7308 */ /* 0x000e2c0000002000 */
[----:B------:R-:W-:Y:S01]  /*02f0*/  @P0 FMUL R24, R24, 0.25 ;  /* 0x3e80000018180820 */ /* 0x000fe20000400000 */
[----:B-1----:R-:W-:-:S03]  /*0300*/  FSETP.GT.AND P1, PT, R26, 8.50705917302346158658e+37, PT ;  /* 0x7e8000001a00780b */ /* 0x002fc60003f24000 */
[----:B------:R-:W-:Y:S01]  /*0310*/  @!P3 FMUL R24, R24, 16777216 ;  /* 0x4b8000001818b820 */ /* 0x000fe20000400000 */
[--C-:B---3--:R-:W-:Y:S01]  /*0320*/  FADD R8, R8, -R12.reuse ;  /* 0x8000000c08087221 */ /* 0x108fe20000000000 */
[----:B-----5:R-:W-:Y:S02]  /*0330*/  FADD R4, R4, -R12 ;  /* 0x8000000c04047221 */ /* 0x020fe40000000000 */
[----:B------:R-:W1:Y:S01]  /*0340*/  MUFU.RCP R12, R24 ;  /* 0x00000018000c7308 */ /* 0x000e620000001000 */
[----:B------:R-:W-:Y:S02]  /*0350*/  FSETP.GEU.AND P4, PT, R26, 1.175494350822287508e-38, PT ;  /* 0x008000001a00780b */ /* 0x000fe40003f8e000 */
[----:B------:R-:W-:Y:S02]  /*0360*/  FSEL R25, R28, 1, P0 ;  /* 0x3f8000001c197808 */ /* 0x000fe40000000000 */
[----:B0-----:R-:W-:Y:S01]  /*0370*/  FSETP.GT.AND P2, PT, R29, 8.50705917302346158658e+37, PT ;  /* 0x7e8000001d00780b */ /* 0x001fe20003f44000 */
[----:B------:R-:W-:-:S02]  /*0380*/  @P1 FMUL R26, R26, 0.25 ;  /* 0x3e8000001a1a1820 */ /* 0x000fc40000400000 */
[----:B------:R-:W-:Y:S01]  /*0390*/  @!P3 FMUL R25, R25, 16777216 ;  /* 0x4b8000001919b820 */ /* 0x000fe20000400000 */
[----:B------:R-:W-:Y:S01]  /*03a0*/  FMUL R8, R3, R8 ;  /* 0x0000000803087220 */ /* 0x000fe20000400000 */
[----:B------:R-:W-:Y:S01]  /*03b0*/  FSETP.GEU.AND P0, PT, R29, 1.175494350822287508e-38, PT ;  /* 0x008000001d00780b */ /* 0x000fe20003f0e000 */
[----:B------:R-:W-:-:S03]  /*03c0*/  FMUL R4, R3, R4 ;  /* 0x0000000403047220 */ /* 0x000fc60000400000 */
[----:B------:R-:W-:Y:S01]  /*03d0*/  @!P4 FMUL R26, R26, 16777216 ;  /* 0x4b8000001a1ac820 */ /* 0x000fe20000400000 */
[----:B-1----:R-:W-:Y:S02]  /*03e0*/  FMUL R12, R12, R25 ;  /* 0x000000190c0c7220 */ /* 0x002fe40000400000 */
[----:B------:R-:W0:Y:S01]  /*03f0*/  LDC.64 R24, c[0x0][0x250] ;  /* 0x00009400ff187b82 */ /* 0x000e220000000a00 */
[----:B------:R-:W-:Y:S01]  /*0400*/  @P2 FMUL R29, R29, 0.25 ;  /* 0x3e8000001d1d2820 */ /* 0x000fe20000400000 */
[----:B------:R-:W-:-:S04]  /*0410*/  FSEL R27, R28, 1, P1 ;  /* 0x3f8000001c1b7808 */ /* 0x000fc80000800000 */
[----:B------:R-:W-:Y:S01]  /*0420*/  @!P0 FMUL R29, R29, 16777216 ;  /* 0x4b8000001d1d8820 */ /* 0x000fe20000400000 */
[----:B------:R-:W-:Y:S01]  /*0430*/  @!P4 FMUL R27, R27, 16777216 ;  /* 0x4b8000001b1bc820 */ /* 0x000fe20000400000 */
[----:B0-----:R-:W-:-:S04]  /*0440*/  IMAD.WIDE R24, R0, 0x4, R24 ;  /* 0x0000000400187825 */ /* 0x001fc800078e0218 */
[C-C-:B--2---:R-:W-:Y:S02]  /*0450*/  FFMA R3, R20.reuse, R8, R16.reuse ;  /* 0x0000000814037223 */ /* 0x144fe40000000010 */
[----:B------:R-:W0:Y:S01]  /*0460*/  MUFU.RCP R8, R26 ;  /* 0x0000001a00087308 */ /* 0x000e220000001000 */
[----:B------:R-:W-:-:S07]  /*0470*/  FFMA R16, R20, R4, R16 ;  /* 0x0000000414107223 */ /* 0x000fce0000000010 */
[----:B------:R-:W1:Y:S01]  /*0480*/  MUFU.RCP R4, R29 ;  /* 0x0000001d00047308 */ /* 0x000e620000001000 */
[----:B0-----:R-:W-:Y:S01]  /*0490*/  FMUL R8, R8, R27 ;  /* 0x0000001b08087220 */ /* 0x001fe20000400000 */
[----:B------:R-:W-:-:S05]  /*04a0*/  FSEL R27, R28, 1, P2 ;  /* 0x3f8000001c1b7808 */ /* 0x000fca0001000000 */
[----:B------:R-:W-:-:S04]  /*04b0*/  @!P0 FMUL R27, R27, 16777216 ;  /* 0x4b8000001b1b8820 */ /* 0x000fc80000400000 */
[----:B-1----:R-:W-:Y:S02]  /*04c0*/  FMUL R4, R4, R27 ;  /* 0x0000001b04047220 */ /* 0x002fe40000400000 */
[----:B------:R-:W2:Y:S01]  /*04d0*/  LDG.E.EL.128 R24, desc[UR4][R24.64] ;  /* 0x0000000418187981 */ /* 0x000ea2000c2e1d00 */
[--C-:B------:R-:W-:Y:S01]  /*04e0*/  FADD R20, R5, -R13.reuse ;  /* 0x8000000d05147221 */ /* 0x100fe20000000000 */
[----:B------:R-:W-:Y:S01]  /*04f0*/  FADD R9, R9, -R13 ;  /* 0x8000000d09097221 */ /* 0x000fe20000000000 */
[----:B------:R-:W-:Y:S01]  /*0500*/  FADD R10, R10, -R14 ;  /* 0x8000000e0a0a7221 */ /* 0x000fe20000000000 */
[--C-:B------:R-:W-:Y:S01]  /*0510*/  FADD R11, R11, -R15.reuse ;  /* 0x8000000f0b0b7221 */ /* 0x100fe20000000000 */
[----:B------:R-:W-:Y:S01]  /*0520*/  FADD R7, R7, -R15 ;  /* 0x8000000f07077221 */ /* 0x000fe20000000000 */
[----:B--2---:R-:W-:Y:S01]  /*0530*/  FADD R5, R24, 9.9999997473787516356e-06 ;  /* 0x3727c5ac18057421 */ /* 0x004fe20000000000 */
[----:B------:R-:W-:-:S05]  /*0540*/  FADD R13, R25, 9.9999997473787516356e-06 ;  /* 0x3727c5ac190d7421 */ /* 0x000fca0000000000 */
[----:B------:R-:W0:Y:S08]  /*0550*/  MUFU.SQRT R5, R5 ;  /* 0x0000000500057308 */ /* 0x000e300000002000 */
[----:B------:R-:W1:Y:S01]  /*0560*/  MUFU.SQRT R13, R13 ;  /* 0x0000000d000d7308 */ /* 0x000e620000002000 */
[----:B------:R-:W-:Y:S01]  /*0570*/  FADD R27, R27, 9.9999997473787516356e-06 ;  /* 0x3727c5ac1b1b7421 */ /* 0x000fe20000000000 */
[----:B------:R-:W-:Y:S01]  /*0580*/  FADD R26, R26, 9.9999997473787516356e-06 ;  /* 0x3727c5ac1a1a7421 */ /* 0x000fe20000000000 */
[----:B------:R-:W-:Y:S01]  /*0590*/  FADD R24, R6, -R14 ;  /* 0x8000000e06187221 */ /* 0x000fe20000000000 */
[----:B0-----:R-:W-:-:S04]  /*05a0*/  FSETP.GT.AND P6, PT, R5, 8.50705917302346158658e+37, PT ;  /* 0x7e8000000500780b */ /* 0x001fc80003fc4000 */
[----:B------:R-:W0:Y:S01]  /*05b0*/  MUFU.SQRT R6, R27 ;  /* 0x0000001b00067308 */ /* 0x000e220000002000 */
[----:B------:R-:W-:Y:S02]  /*05c0*/  FSETP.GEU.AND P5, PT, R5, 1.175494350822287508e-38, PT ;  /* 0x008000000500780b */ /* 0x000fe40003fae000 */
[----:B-1----:R-:W-:-:S05]  /*05d0*/  FSETP.GT.AND P4, PT, R13, 8.50705917302346158658e+37, PT ;  /* 0x7e8000000d00780b */ /* 0x002fca0003f84000 */
[----:B------:R1:W2:Y:S01]  /*05e0*/  MUFU.SQRT R14, R26 ;  /* 0x0000001a000e7308 */ /* 0x0002a20000002000 */
[----:B------:R-:W-:Y:S01]  /*05f0*/  FSETP.GEU.AND P1, PT, R13, 1.175494350822287508e-38, PT ;  /* 0x008000000d00780b */ /* 0x000fe20003f2e000 */
[----:B------:R-:W-:-:S04]  /*0600*/  @P6 FMUL R5, R5, 0.25 ;  /* 0x3e80000005056820 */ /* 0x000fc80000400000 */
[----:B------:R-:W-:Y:S01]  /*0610*/  @!P5 FMUL R5, R5, 16777216 ;  /* 0x4b8000000505d820 */ /* 0x000fe20000400000 */
[----:B0-----:R-:W-:Y:S01]  /*0620*/  FSETP.GT.AND P2, PT, R6, 8.50705917302346158658e+37, PT ;  /* 0x7e8000000600780b */ /* 0x001fe20003f44000 */
[C---:B-1----:R-:W-:Y:S01]  /*0630*/  FMUL R26, R12.reuse, R9 ;  /* 0x000000090c1a7220 */ /* 0x042fe20000400000 */
[----:B------:R-:W-:Y:S01]  /*0640*/  @P4 FMUL R13, R13, 0.25 ;  /* 0x3e8000000d0d4820 */ /* 0x000fe20000400000 */
[----:B------:R0:W1:Y:S01]  /*0650*/  MUFU.RCP R9, R5 ;  /* 0x0000000500097308 */ /* 0x0000620000001000 */
[----:B------:R-:W-:Y:S01]  /*0660*/  FMUL R12, R12, R20 ;  /* 0x000000140c0c7220 */ /* 0x000fe20000400000 */
[C---:B--2---:R-:W-:Y:S02]  /*0670*/  FSETP.GT.AND P3, PT, R14.reuse, 8.50705917302346158658e+37, PT ;  /* 0x7e8000000e00780b */ /* 0x044fe40003f64000 */
[----:B------:R-:W-:Y:S01]  /*0680*/  @!P1 FMUL R13, R13, 16777216 ;  /* 0x4b8000000d0d9820 */ /* 0x000fe20000400000 */
[----:B------:R-:W-:Y:S01]  /*0690*/  FSETP.GEU.AND P0, PT, R14, 1.175494350822287508e-38, PT ;  /* 0x008000000e00780b */ /* 0x000fe20003f0e000 */
[----:B------:R-:W-:Y:S01]  /*06a0*/  FFMA R20, R21, R26, R17 ;  /* 0x0000001a15147223 */ /* 0x000fe20000000011 */
[----:B0-----:R-:W-:-:S02]  /*06b0*/  FSEL R5, R28, 1, P6 ;  /* 0x3f8000001c057808 */ /* 0x001fc40003000000 */
[----:B------:R-:W-:Y:S01]  /*06c0*/  FSETP.GEU.AND P6, PT, R6, 1.175494350822287508e-38, PT ;  /* 0x008000000600780b */ /* 0x000fe20003fce000 */
[----:B------:R-:W-:Y:S01]  /*06d0*/  FFMA R21, R21, R12, R17 ;  /* 0x0000000c15157223 */ /* 0x000fe20000000011 */
[----:B------:R0:W2:Y:S01]  /*06e0*/  MUFU.RCP R27, R13 ;  /* 0x0000000d001b7308 */ /* 0x0000a20000001000 */
[C---:B------:R-:W-:Y:S01]  /*06f0*/  FMUL R15, R8.reuse, R24 ;  /* 0x00000018080f7220 */ /* 0x040fe20000400000 */
[----:B------:R-:W-:Y:S01]  /*0700*/  FMUL R25, R8, R10 ;  /* 0x0000000a08197220 */ /* 0x000fe20000400000 */
[----:B------:R-:W-:Y:S02]  /*0710*/  FMUL R24, R4, R11 ;  /* 0x0000000b04187220 */ /* 0x000fe40000400000 */
[----:B------:R-:W3:Y:S01]  /*0720*/  LDC.64 R10, c[0x0][0x240] ;  /* 0x00009000ff0a7b82 */ /* 0x000ee20000000a00 */
[----:B------:R-:W-:Y:S01]  /*0730*/  @P2 FMUL R6, R6, 0.25 ;  /* 0x3e80000006062820 */ /* 0x000fe20000400000 */
[----:B------:R-:W-:-:S06]  /*0740*/  @P3 FMUL R14, R14, 0.25 ;  /* 0x3e8000000e0e3820 */ /* 0x000fcc0000400000 */
[----:B0-----:R-:W0:Y:S01]  /*0750*/  LDC.64 R12, c[0x0][0x248] ;  /* 0x00009200ff0c7b82 */ /* 0x001e220000000a00 */
[----:B------:R-:W-:Y:S01]  /*0760*/  @!P6 FMUL R6, R6, 16777216 ;  /* 0x4b8000000606e820 */ /* 0x000fe20000400000 */
[----:B------:R-:W-:-:S04]  /*0770*/  @!P0 FMUL R14, R14, 16777216 ;  /* 0x4b8000000e0e8820 */ /* 0x000fc80000400000 */
[----:B------:R3:W4:Y:S01]  /*0780*/  MUFU.RCP R26, R14 ;  /* 0x0000000e001a7308 */ /* 0x0007220000001000 */
[----:B------:R-:W-:Y:S01]  /*0790*/  FMUL R17, R4, R7 ;  /* 0x0000000704117220 */ /* 0x000fe20000400000 */
[C-C-:B------:R-:W-:Y:S01]  /*07a0*/  FFMA R25, R22.reuse, R25, R18.reuse ;  /* 0x0000001916197223 */ /* 0x140fe20000000012 */
[----:B------:R-:W-:-:S05]  /*07b0*/  FFMA R18, R22, R15, R18 ;  /* 0x0000000f16127223 */ /* 0x000fca0000000012 */
[----:B------:R-:W5:Y:S01]  /*07c0*/  MUFU.RCP R6, R6 ;  /* 0x0000000600067308 */ /* 0x000f620000001000 */
[----:B------:R-:W-:Y:S01]  /*07d0*/  @!P5 FMUL R5, R5, 16777216 ;  /* 0x4b8000000505d820 */ /* 0x000fe20000400000 */
[C---:B------:R-:W-:Y:S02]  /*07e0*/  FSEL R7, R28.reuse, 1, P4 ;  /* 0x3f8000001c077808 */ /* 0x040fe40002000000 */
[C---:B------:R-:W-:Y:S02]  /*07f0*/  FSEL R4, R28.reuse, 1, P3 ;  /* 0x3f8000001c047808 */ /* 0x040fe40001800000 */
[----:B------:R-:W-:Y:S01]  /*0800*/  FSEL R22, R28, 1, P2 ;  /* 0x3f8000001c167808 */ /* 0x000fe20001000000 */
[----:B-1----:R-:W-:Y:S01]  /*0810*/  FMUL R28, R9, R5 ;  /* 0x00000005091c7220 */ /* 0x002fe20000400000 */
[----:B------:R-:W-:Y:S01]  /*0820*/  @!P1 FMUL R7, R7, 16777216 ;  /* 0x4b80000007079820 */ /* 0x000fe20000400000 */
[----:B------:R-:W-:Y:S01]  /*0830*/  @!P0 FMUL R4, R4, 16777216 ;  /* 0x4b80000004048820 */ /* 0x000fe20000400000 */
[----:B0-----:R-:W-:-:S04]  /*0840*/  IMAD.WIDE R8, R0, 0x4, R12 ;  /* 0x0000000400087825 */ /* 0x001fc800078e020c */
[----:B------:R-:W-:Y:S01]  /*0850*/  @!P6 FMUL R22, R22, 16777216 ;  /* 0x4b8000001616e820 */ /* 0x000fe20000400000 */
[----:B---3--:R-:W-:-:S04]  /*0860*/  IMAD.WIDE R14, R2, 0x4, R10 ;  /* 0x00000004020e7825 */ /* 0x008fc800078e020a */
[----:B--2---:R-:W-:Y:S01]  /*0870*/  FMUL R27, R27, R7 ;  /* 0x000000071b1b7220 */ /* 0x004fe20000400000 */
[----:B----4-:R-:W-:Y:S01]  /*0880*/  FMUL R26, R26, R4 ;  /* 0x000000041a1a7220 */ /* 0x010fe20000400000 */
[----:B-----5:R-:W-:Y:S01]  /*0890*/  FMUL R22, R6, R22 ;  /* 0x0000001606167220 */ /* 0x020fe20000400000 */
[----:B------:R-:W2:Y:S04]  /*08a0*/  LDG.E.EL.128 R8, desc[UR4][R8.64] ;  /* 0x0000000408087981 */ /* 0x000ea8000c2e1d00 */
[----:B------:R-:W2:Y:S04]  /*08b0*/  LDG.E.128 R4, desc[UR4][R14.64] ;  /* 0x000000040e047981 */ /* 0x000ea8000c1e1d00 */
[----:B------:R-:W3:Y:S01]  /*08c0*/  LDG.E.128 R12, desc[UR4][R14.64+0x800] ;  /* 0x000800040e0c7981 */ /* 0x000ee2000c1e1d00 */
[----:B--2---:R-:W-:Y:S01]  /*08d0*/  FADD R4, R4, -R8 ;  /* 0x8000000804047221 */ /* 0x004fe20000000000 */
[--C-:B------:R-:W-:Y:S01]  /*08e0*/  FADD R5, R5, -R9.reuse ;  /* 0x8000000905057221 */ /* 0x100fe20000000000 */
[----:B------:R-:W-:Y:S01]  /*08f0*/  FADD R6, R6, -R10 ;  /* 0x8000000a06067221 */ /* 0x000fe20000000000 */
[----:B---3--:R-:W-:Y:S01]  /*0900*/  FADD R8, R12, -R8 ;  /* 0x800000080c087221 */ /* 0x008fe20000000000 */
[----:B------:R-:W-:Y:S01]  /*0910*/  FADD R9, R13, -R9 ;  /* 0x800000090d097221 */ /* 0x000fe20000000000 */
[----:B------:R-:W-:Y:S01]  /*0920*/  FADD R10, R14, -R10 ;  /* 0x8000000a0e0a7221 */ /* 0x000fe20000000000 */
[C---:B------:R-:W-:Y:S01]  /*0930*/  FMUL R13, R28.reuse, R4 ;  /* 0x000000041c0d7220 */ /* 0x040fe20000400000 */
[C---:B------:R-:W-:Y:S01]  /*0940*/  FMUL R14, R27.reuse, R5 ;  /* 0x000000051b0e7220 */ /* 0x040fe20000400000 */
[----:B------:R-:W-:Y:S01]  /*0950*/  FMUL R28, R28, R8 ;  /* 0x000000081c1c7220 */ /* 0x000fe20000400000 */
[----:B------:R-:W-:Y:S01]  /*0960*/  FMUL R27, R27, R9 ;  /* 0x000000091b1b7220 */ /* 0x000fe20000400000 */
[----:B------:R-:W0:Y:S08]  /*0970*/  LDC.64 R4, c[0x0][0x258] ;  /* 0x00009600ff047b82 */ /* 0x000e300000000a00 */
[----:B------:R-:W1:Y:S01]  /*0980*/  LDC.64 R8, c[0x0][0x260] ;  /* 0x00009800ff087b82 */ /* 0x000e620000000a00 */
[--C-:B------:R-:W-:Y:S01]  /*0990*/  FADD R12, R7, -R11.reuse ;  /* 0x8000000b070c7221 */ /* 0x100fe20000000000 */
[----:B------:R-:W-:Y:S01]  /*09a0*/  FADD R15, R15, -R11 ;  /* 0x8000000b0f0f7221 */ /* 0x000fe20000000000 */
[----:B0-----:R-:W-:-:S04]  /*09b0*/  IMAD.WIDE R4, R0, 0x4, R4 ;  /* 0x0000000400047825 */ /* 0x001fc800078e0204 */
[----:B-1----:R-:W-:-:S04]  /*09c0*/  IMAD.WIDE R8, R0, 0x4, R8 ;  /* 0x0000000400087825 */ /* 0x002fc800078e0208 */
[C---:B------:R-:W-:Y:S01]  /*09d0*/  FMUL R0, R26.reuse, R6 ;  /* 0x000000061a007220 */ /* 0x040fe20000400000 */
[----:B------:R-:W-:Y:S01]  /*09e0*/  FMUL R26, R26, R10 ;  /* 0x0000000a1a1a7220 */ /* 0x000fe20000400000 */
[----:B------:R-:W2:Y:S04]  /*09f0*/  LDG.E.EL.128 R4, desc[UR4][R4.64] ;  /* 0x0000000404047981 */ /* 0x000ea8000c2e1d00 */
[----:B------:R-:W2:Y:S01]  /*0a00*/  LDG.E.EL.128 R8, desc[UR4][R8.64] ;  /* 0x0000000408087981 */ /* 0x000ea2000c2e1d00 */
[C-C-:B------:R-:W-:Y:S01]  /*0a10*/  FFMA R24, R23.reuse, R24, R19.reuse ;  /* 0x0000001817187223 */ /* 0x140fe20000000013 */
[----:B------:R-:W-:Y:S01]  /*0a20*/  FFMA R17, R23, R17, R19 ;  /* 0x0000001117117223 */ /* 0x000fe20000000013 */
[C---:B------:R-:W-:Y:S01]  /*0a30*/  FMUL R12, R22.reuse, R12 ;  /* 0x0000000c160c7220 */ /* 0x040fe20000400000 */
[----:B------:R-:W-:Y:S01]  /*0a40*/  FMUL R22, R22, R15 ;  /* 0x0000000f16167220 */ /* 0x000fe20000400000 */
[C-C-:B--2---:R-:W-:Y:S01]  /*0a50*/  FFMA R23, R5.reuse, R14, R9.reuse ;  /* 0x0000000e05177223 */ /* 0x144fe20000000009 */
[C-C-:B------:R-:W-:Y:S01]  /*0a60*/  FFMA R13, R4.reuse, R13, R8.reuse ;  /* 0x0000000d040d7223 */ /* 0x140fe20000000008 */
[----:B------:R-:W-:Y:S01]  /*0a70*/  FFMA R19, R4, R28, R8 ;  /* 0x0000001c04137223 */ /* 0x000fe20000000008 */
[----:B------:R-:W-:-:S02]  /*0a80*/  FFMA R14, R5, R27, R9 ;  /* 0x0000001b050e7223 */ /* 0x000fc40000000009 */
[----:B------:R-:W0:Y:S01]  /*0a90*/  LDC.64 R4, c[0x0][0x210] ;  /* 0x00008400ff047b82 */ /* 0x000e220000000a00 */
[----:B------:R-:W-:Y:S01]  /*0aa0*/  FADD R8, R13, R3 ;  /* 0x000000030d087221 */ /* 0x000fe20000000000 */
[C-C-:B------:R-:W-:Y:S01]  /*0ab0*/  FFMA R0, R6.reuse, R0, R10.reuse ;  /* 0x0000000006007223 */ /* 0x140fe2000000000a */
[----:B------:R-:W-:Y:S01]  /*0ac0*/  FFMA R15, R6, R26, R10 ;  /* 0x0000001a060f7223 */ /* 0x000fe2000000000a */
[C-C-:B------:R-:W-:Y:S01]  /*0ad0*/  FFMA R9, R7.reuse, R12, R11.reuse ;  /* 0x0000000c07097223 */ /* 0x140fe2000000000b */
[----:B------:R-:W-:Y:S01]  /*0ae0*/  FFMA R22, R7, R22, R11 ;  /* 0x0000001607167223 */ /* 0x000fe2000000000b */
[----:B------:R-:W-:Y:S01]  /*0af0*/  FSETP.GEU.AND P6, PT, R3, -R13, PT ;  /* 0x8000000d0300720b */ /* 0x000fe20003fce000 */
[----:B------:R-:W-:Y:S01]  /*0b00*/  FADD R10, R0, R25 ;  /* 0x00000019000a7221 */ /* 0x000fe20000000000 */
[----:B------:R-:W-:Y:S01]  /*0b10*/  FSETP.GEU.AND P5, PT, R20, -R23, PT ;  /* 0x800000171400720b */ /* 0x000fe20003fae000 */
[----:B------:R-:W-:Y:S01]  /*0b20*/  FADD R20, R23, R20 ;  /* 0x0000001417147221 */ /* 0x000fe20000000000 */
[----:B------:R-:W-:Y:S01]  /*0b30*/  FSETP.GEU.AND P3, PT, R16, -R19, PT ;  /* 0x800000131000720b */ /* 0x000fe20003f6e000 */
[----:B------:R-:W-:Y:S01]  /*0b40*/  FADD R16, R19, R16 ;  /* 0x0000001013107221 */ /* 0x000fe20000000000 */
[----:B------:R-:W-:Y:S01]  /*0b50*/  FSETP.GEU.AND P2, PT, R21, -R14, PT ;  /* 0x8000000e1500720b */ /* 0x000fe20003f4e000 */
[----:B------:R-:W-:Y:S01]  /*0b60*/  FADD R14, R14, R21 ;  /* 0x000000150e0e7221 */ /* 0x000fe20000000000 */
[----:B------:R-:W-:Y:S01]  /*0b70*/  FADD R6, R15, R18 ;  /* 0x000000120f067221 */ /* 0x000fe20000000000 */
[----:B------:R-:W-:Y:S01]  /*0b80*/  FADD R7, R22, R17 ;  /* 0x0000001116077221 */ /* 0x000fe20000000000 */
[----:B------:R-:W-:Y:S01]  /*0b90*/  FSEL R8, R8, RZ, P6 ;  /* 0x000000ff08087208 */ /* 0x000fe20003000000 */
[----:B------:R-:W-:Y:S01]  /*0ba0*/  FADD R11, R9, R24 ;  /* 0x00000018090b7221 */ /* 0x000fe20000000000 */
[----:B------:R-:W-:-:S02]  /*0bb0*/  FSETP.GEU.AND P4, PT, R25, -R0, PT ;  /* 0x800000001900720b */ /* 0x000fc40003f8e000 */
[----:B------:R-:W-:Y:S02]  /*0bc0*/  FSETP.GEU.AND P1, PT, R18, -R15, PT ;  /* 0x8000000f1200720b */ /* 0x000fe40003f2e000 */
[----:B------:R-:W-:Y:S02]  /*0bd0*/  FSETP.GEU.AND P0, PT, R17, -R22, PT ;  /* 0x800000161100720b */ /* 0x000fe40003f0e000 */
[----:B------:R-:W-:Y:S01]  /*0be0*/  FSETP.GEU.AND P6, PT, R24, -R9, PT ;  /* 0x800000091800720b */ /* 0x000fe20003fce000 */
[----:B0-----:R-:W-:Y:S01]  /*0bf0*/  IMAD.WIDE R2, R2, 0x4, R4 ;  /* 0x0000000402027825 */ /* 0x001fe200078e0204 */
[----:B------:R-:W-:Y:S02]  /*0c00*/  FSEL R9, R20, RZ, P5 ;  /* 0x000000ff14097208 */ /* 0x000fe40002800000 */
[----:B------:R-:W-:Y:S02]  /*0c10*/  FSEL R10, R10, RZ, P4 ;  /* 0x000000ff0a0a7208 */ /* 0x000fe40002000000 */
[----:B------:R-:W-:-:S02]  /*0c20*/  FSEL R4, R16, RZ, P3 ;  /* 0x000000ff10047208 */ /* 0x000fc40001800000 */
[----:B------:R-:W-:Y:S02]  /*0c30*/  FSEL R5, R14, RZ, P2 ;  /* 0x000000ff0e057208 */ /* 0x000fe40001000000 */
[----:B------:R-:W-:Y:S02]  /*0c40*/  FSEL R6, R6, RZ, P1 ;  /* 0x000000ff06067208 */ /* 0x000fe40000800000 */
[----:B------:R-:W-:Y:S02]  /*0c50*/  FSEL R11, R11, RZ, P6 ;  /* 0x000000ff0b0b7208 */ /* 0x000fe40003000000 */
[----:B------:R-:W-:-:S03]  /*0c60*/  FSEL R7, R7, RZ, P0 ;  /* 0x000000ff07077208 */ /* 0x000fc60000000000 */
[----:B------:R-:W-:Y:S04]  /*0c70*/  STG.E.128 desc[UR4][R2.64], R8 ;  /* 0x0000000802007986 */ /* 0x000fe8000c101d04 */
[----:B------:R-:W-:Y:S01]  /*0c80*/  STG.E.128 desc[UR4][R2.64+0x800], R4 ;  /* 0x0008000402007986 */ /* 0x000fe2000c101d04 */
[----:B------:R-:W-:Y:S05]  /*0c90*/  EXIT ;  /* 0x000000000000794d */ /* 0x000fea0003800000 */
.L_x_0:
[----:B------:R-:W-:-:S00]  /*0ca0*/  BRA `(.L_x_0) ;  /* 0xfffffffc00fc7947 */ /* 0x000fc0000383ffff */
[----:B------:R-:W-:-:S00]  /*0cb0*/  NOP ;  /* 0x0000000000007918 */ /* 0x000fc00000000000 */
        /* <DEDUP_REMOVED lines=12> */
.L_x_1:


//--------------------- .nv.global.init           --------------------------
	.section	.nv.global.init,"aw",@progbits
.nv.global.init:
	.type		_$_str,@object
	.size		_$_str,(_$_str_$_2 - _$_str)
_$_str:
        /*0000*/ 	.byte	0x5f, 0x5f, 0x43, 0x55, 0x44, 0x41, 0x5f, 0x46, 0x54, 0x5a, 0x00
	.type		_$_str_$_2,@object
	.size		_$_str_$_2,(.L_1 - _$_str_$_2)
_$_str_$_2:
        /*000b*/ 	.byte	0x5f, 0x5f, 0x43, 0x55, 0x44, 0x41, 0x5f, 0x50, 0x52, 0x45, 0x43, 0x5f, 0x53, 0x51, 0x52, 0x54
        /*001b*/ 	.byte	0x00
.L_1:


//--------------------- .nv.constant0.triton_poi_fused__native_batch_norm_legit_no_training_add_relu_18 --------------------------
	.section	.nv.constant0.triton_poi_fused__native_batch_norm_legit_no_training_add_relu_18,"a",@progbits
	.sectionflags	@""
	.align	4
.nv.constant0.triton_poi_fused__native_batch_norm_legit_no_training_add_relu_18:
	.zero		620
